//
// Generated by NVIDIA NVVM Compiler
//
// Compiler Build ID: CL-36424714
// Cuda compilation tools, release 13.0, V13.0.88
// Based on NVVM 20.0.0
//

.version 9.0
.target sm_100
.address_size 64

	// .globl	_Z13reduce_kernelPfS_j
// _ZZ13reduce_kernelPfS_jE7input_s has been demoted

.visible .entry _Z13reduce_kernelPfS_j(
	.param .u64 .ptr .align 1 _Z13reduce_kernelPfS_j_param_0,
	.param .u64 .ptr .align 1 _Z13reduce_kernelPfS_j_param_1,
	.param .u32 _Z13reduce_kernelPfS_j_param_2
)
{
	.reg .pred 	%p<12>;
	.reg .b32 	%r<19>;
	.reg .b32 	%f<48>;
	.reg .b64 	%rd<25>;
	// demoted variable
	.shared .align 4 .b8 _ZZ13reduce_kernelPfS_jE7input_s[4096];
	ld.param.u64 	%rd4, [_Z13reduce_kernelPfS_j_param_0];
	ld.param.u64 	%rd3, [_Z13reduce_kernelPfS_j_param_1];
	cvta.to.global.u64 	%rd1, %rd4;
	mov.u32 	%r1, %ctaid.x;
	mov.u32 	%r5, %ntid.x;
	mul.lo.s32 	%r6, %r5, %r1;
	shl.b32 	%r2, %r6, 3;
	mov.u32 	%r3, %tid.x;
	add.s32 	%r7, %r2, %r3;
	mul.wide.u32 	%rd5, %r7, 4;
	add.s64 	%rd6, %rd1, %rd5;
	ld.global.f32 	%f1, [%rd6];
	add.f32 	%f2, %f1, 0f00000000;
	add.s32 	%r8, %r7, 1024;
	mul.wide.u32 	%rd7, %r8, 4;
	add.s64 	%rd8, %rd1, %rd7;
	ld.global.f32 	%f3, [%rd8];
	add.f32 	%f4, %f2, %f3;
	add.s32 	%r9, %r7, 2048;
	mul.wide.u32 	%rd9, %r9, 4;
	add.s64 	%rd10, %rd1, %rd9;
	ld.global.f32 	%f5, [%rd10];
	add.f32 	%f6, %f4, %f5;
	add.s32 	%r10, %r7, 3072;
	mul.wide.u32 	%rd11, %r10, 4;
	add.s64 	%rd12, %rd1, %rd11;
	ld.global.f32 	%f7, [%rd12];
	add.f32 	%f8, %f6, %f7;
	add.s32 	%r11, %r7, 4096;
	mul.wide.u32 	%rd13, %r11, 4;
	add.s64 	%rd14, %rd1, %rd13;
	ld.global.f32 	%f9, [%rd14];
	add.f32 	%f10, %f8, %f9;
	add.s32 	%r12, %r7, 5120;
	mul.wide.u32 	%rd15, %r12, 4;
	add.s64 	%rd16, %rd1, %rd15;
	ld.global.f32 	%f11, [%rd16];
	add.f32 	%f12, %f10, %f11;
	add.s32 	%r13, %r7, 6144;
	mul.wide.u32 	%rd17, %r13, 4;
	add.s64 	%rd18, %rd1, %rd17;
	ld.global.f32 	%f13, [%rd18];
	add.f32 	%f14, %f12, %f13;
	add.s32 	%r14, %r7, 7168;
	mul.wide.u32 	%rd19, %r14, 4;
	add.s64 	%rd20, %rd1, %rd19;
	ld.global.f32 	%f15, [%rd20];
	add.f32 	%f16, %f14, %f15;
	shl.b32 	%r15, %r3, 2;
	mov.u32 	%r16, _ZZ13reduce_kernelPfS_jE7input_s;
	add.s32 	%r4, %r16, %r15;
	st.shared.f32 	[%r4], %f16;
	bar.sync 	0;
	setp.gt.u32 	%p1, %r3, 511;
	mul.wide.u32 	%rd21, %r3, 4;
	add.s64 	%rd2, %rd1, %rd21;
	@%p1 bra 	$L__BB0_2;
	ld.global.f32 	%f17, [%rd2+2048];
	ld.shared.f32 	%f18, [%r4];
	add.f32 	%f19, %f17, %f18;
	st.shared.f32 	[%r4], %f19;
$L__BB0_2:
	bar.sync 	0;
	setp.gt.u32 	%p2, %r3, 255;
	@%p2 bra 	$L__BB0_4;
	ld.global.f32 	%f20, [%rd2+1024];
	ld.shared.f32 	%f21, [%r4];
	add.f32 	%f22, %f20, %f21;
	st.shared.f32 	[%r4], %f22;
$L__BB0_4:
	bar.sync 	0;
	setp.gt.u32 	%p3, %r3, 127;
	@%p3 bra 	$L__BB0_6;
	ld.global.f32 	%f23, [%rd2+512];
	ld.shared.f32 	%f24, [%r4];
	add.f32 	%f25, %f23, %f24;
	st.shared.f32 	[%r4], %f25;
$L__BB0_6:
	bar.sync 	0;
	setp.gt.u32 	%p4, %r3, 63;
	@%p4 bra 	$L__BB0_8;
	ld.global.f32 	%f26, [%rd2+256];
	ld.shared.f32 	%f27, [%r4];
	add.f32 	%f28, %f26, %f27;
	st.shared.f32 	[%r4], %f28;
$L__BB0_8:
	bar.sync 	0;
	setp.gt.u32 	%p5, %r3, 31;
	@%p5 bra 	$L__BB0_10;
	ld.global.f32 	%f29, [%rd2+128];
	ld.shared.f32 	%f30, [%r4];
	add.f32 	%f31, %f29, %f30;
	st.shared.f32 	[%r4], %f31;
$L__BB0_10:
	bar.sync 	0;
	setp.gt.u32 	%p6, %r3, 15;
	@%p6 bra 	$L__BB0_12;
	ld.global.f32 	%f32, [%rd2+64];
	ld.shared.f32 	%f33, [%r4];
	add.f32 	%f34, %f32, %f33;
	st.shared.f32 	[%r4], %f34;
$L__BB0_12:
	bar.sync 	0;
	setp.gt.u32 	%p7, %r3, 7;
	@%p7 bra 	$L__BB0_14;
	ld.global.f32 	%f35, [%rd2+32];
	ld.shared.f32 	%f36, [%r4];
	add.f32 	%f37, %f35, %f36;
	st.shared.f32 	[%r4], %f37;
$L__BB0_14:
	bar.sync 	0;
	setp.gt.u32 	%p8, %r3, 3;
	@%p8 bra 	$L__BB0_16;
	ld.global.f32 	%f38, [%rd2+16];
	ld.shared.f32 	%f39, [%r4];
	add.f32 	%f40, %f38, %f39;
	st.shared.f32 	[%r4], %f40;
$L__BB0_16:
	bar.sync 	0;
	setp.gt.u32 	%p9, %r3, 1;
	@%p9 bra 	$L__BB0_18;
	ld.global.f32 	%f41, [%rd2+8];
	ld.shared.f32 	%f42, [%r4];
	add.f32 	%f43, %f41, %f42;
	st.shared.f32 	[%r4], %f43;
$L__BB0_18:
	bar.sync 	0;
	setp.ne.s32 	%p10, %r3, 0;
	@%p10 bra 	$L__BB0_20;
	ld.global.f32 	%f44, [%rd1+4];
	ld.shared.f32 	%f45, [%r4];
	add.f32 	%f46, %f44, %f45;
	st.shared.f32 	[%r4], %f46;
$L__BB0_20:
	setp.ne.s32 	%p11, %r3, 0;
	bar.sync 	0;
	@%p11 bra 	$L__BB0_22;
	shl.b32 	%r17, %r2, 2;
	add.s32 	%r18, %r4, %r17;
	ld.shared.f32 	%f47, [%r18];
	cvta.to.global.u64 	%rd22, %rd3;
	mul.wide.u32 	%rd23, %r1, 4;
	add.s64 	%rd24, %rd22, %rd23;
	st.global.f32 	[%rd24], %f47;
$L__BB0_22:
	ret;

}


// ===== COMPILED SASS (sm_100) =====

	.target	sm_100

	.elftype	@"ET_EXEC"


//--------------------- .note.nv.tkinfo           --------------------------
	.section	.note.nv.tkinfo,"",@"SHT_NOTE"
	.sectionflags	@"SHF_NOTE_NV_TKINFO"
	.tkinfo
        /*0018*/ 	.word	0x00000002
        /*0030*/ 	.string	""
        /*0030*/ 	.string	"ptxas"
        /*0030*/ 	.string	"Cuda compilation tools, release 13.0, V13.0.88"
        /*0030*/ 	.string	"Build cuda_13.0.r13.0/compiler.36424714_0"
        /*0030*/ 	.string	"-arch sm_100 -m 64 "



//--------------------- .note.nv.cuinfo           --------------------------
	.section	.note.nv.cuinfo,"",@"SHT_NOTE"
	.sectionflags	@"SHF_NOTE_NV_CUINFO"
        /*0018*/ 	.short	0x0002
        /*001a*/ 	.short	0x0064
        /*001c*/ 	.short	0x0082
	.zero		2


//--------------------- .nv.info                  --------------------------
	.section	.nv.info,"",@"SHT_CUDA_INFO"
	.align	4


	//----- nvinfo : EIATTR_REGCOUNT
	.align		4
        /*0000*/ 	.byte	0x04, 0x2f
        /*0002*/ 	.short	(.L_1 - .L_0)
	.align		4
.L_0:
        /*0004*/ 	.word	index@(_Z13reduce_kernelPfS_j)
        /*0008*/ 	.word	0x0000001a


	//----- nvinfo : EIATTR_FRAME_SIZE
	.align		4
.L_1:
        /*000c*/ 	.byte	0x04, 0x11
        /*000e*/ 	.short	(.L_3 - .L_2)
	.align		4
.L_2:
        /*0010*/ 	.word	index@(_Z13reduce_kernelPfS_j)
        /*0014*/ 	.word	0x00000000


	//----- nvinfo : EIATTR_MIN_STACK_SIZE
	.align		4
.L_3:
        /*0018*/ 	.byte	0x04, 0x12
        /*001a*/ 	.short	(.L_5 - .L_4)
	.align		4
.L_4:
        /*001c*/ 	.word	index@(_Z13reduce_kernelPfS_j)
        /*0020*/ 	.word	0x00000000
.L_5:


//--------------------- .nv.compat                --------------------------
	.section	.nv.compat,"",@"SHT_CUDA_COMPAT_INFO"
	.align	4
        /*0000*/ 	.byte	0x02, 0x09, 0x00, 0x00, 0x02, 0x02, 0x01, 0x00, 0x02, 0x05, 0x05, 0x00, 0x03, 0x07, 0x01, 0x01
        /*0010*/ 	.byte	0x02, 0x03, 0x00, 0x00, 0x02, 0x06, 0x01, 0x00, 0x04, 0x0b, 0x08, 0x00, 0x09, 0x00, 0x00, 0x00
        /*0020*/ 	.byte	0x00, 0x00, 0x00, 0x00


//--------------------- .nv.info._Z13reduce_kernelPfS_j --------------------------
	.section	.nv.info._Z13reduce_kernelPfS_j,"",@"SHT_CUDA_INFO"
	.sectionflags	@""
	.align	4


	//----- nvinfo : EIATTR_CUDA_API_VERSION
	.align		4
        /*0000*/ 	.byte	0x04, 0x37
        /*0002*/ 	.short	(.L_7 - .L_6)
.L_6:
        /*0004*/ 	.word	0x00000082


	//----- nvinfo : EIATTR_KPARAM_INFO
	.align		4
.L_7:
        /*0008*/ 	.byte	0x04, 0x17
        /*000a*/ 	.short	(.L_9 - .L_8)
.L_8:
        /*000c*/ 	.word	0x00000000
        /*0010*/ 	.short	0x0002
        /*0012*/ 	.short	0x0010
        /*0014*/ 	.byte	0x00, 0xf0, 0x11, 0x00


	//----- nvinfo : EIATTR_KPARAM_INFO
	.align		4
.L_9:
        /*0018*/ 	.byte	0x04, 0x17
        /*001a*/ 	.short	(.L_11 - .L_10)
.L_10:
        /*001c*/ 	.word	0x00000000
        /*0020*/ 	.short	0x0001
        /*0022*/ 	.short	0x0008
        /*0024*/ 	.byte	0x00, 0xf5, 0x21, 0x00


	//----- nvinfo : EIATTR_KPARAM_INFO
	.align		4
.L_11:
        /*0028*/ 	.byte	0x04, 0x17
        /*002a*/ 	.short	(.L_13 - .L_12)
.L_12:
        /*002c*/ 	.word	0x00000000
        /*0030*/ 	.short	0x0000
        /*0032*/ 	.short	0x0000
        /*0034*/ 	.byte	0x00, 0xf5, 0x21, 0x00


	//----- nvinfo : EIATTR_SPARSE_MMA_MASK
	.align		4
.L_13:
        /*0038*/ 	.byte	0x03, 0x50
        /*003a*/ 	.short	0x0000


	//----- nvinfo : EIATTR_MAXREG_COUNT
	.align		4
        /*003c*/ 	.byte	0x03, 0x1b
        /*003e*/ 	.short	0x00ff


	//----- nvinfo : EIATTR_NUM_BARRIERS
	.align		4
        /*0040*/ 	.byte	0x02, 0x4c
        /*0042*/ 	.byte	0x01
	.zero		1


	//----- nvinfo : EIATTR_MERCURY_ISA_VERSION
	.align		4
        /*0044*/ 	.byte	0x03, 0x5f
        /*0046*/ 	.short	0x0101


	//----- nvinfo : EIATTR_VRC_CTA_INIT_COUNT
	.align		4
        /*0048*/ 	.byte	0x02, 0x4a
	.zero		1
	.zero		1


	//----- nvinfo : EIATTR_EXIT_INSTR_OFFSETS
	.align		4
        /*004c*/ 	.byte	0x04, 0x1c
        /*004e*/ 	.short	(.L_15 - .L_14)


	//   ....[0]....
.L_14:
        /*0050*/ 	.word	0x000008b0


	//   ....[1]....
        /*0054*/ 	.word	0x00000910


	//----- nvinfo : EIATTR_CRS_STACK_SIZE
	.align		4
.L_15:
        /*0058*/ 	.byte	0x04, 0x1e
        /*005a*/ 	.short	(.L_17 - .L_16)
.L_16:
        /*005c*/ 	.word	0x00000000


	//----- nvinfo : EIATTR_CBANK_PARAM_SIZE
	.align		4
.L_17:
        /*0060*/ 	.byte	0x03, 0x19
        /*0062*/ 	.short	0x0014


	//----- nvinfo : EIATTR_PARAM_CBANK
	.align		4
        /*0064*/ 	.byte	0x04, 0x0a
        /*0066*/ 	.short	(.L_19 - .L_18)
	.align		4
.L_18:
        /*0068*/ 	.word	index@(.nv.constant0._Z13reduce_kernelPfS_j)
        /*006c*/ 	.short	0x0380
        /*006e*/ 	.short	0x0014


	//----- nvinfo : EIATTR_SW_WAR
	.align		4
.L_19:
        /*0070*/ 	.byte	0x04, 0x36
        /*0072*/ 	.short	(.L_21 - .L_20)
.L_20:
        /*0074*/ 	.word	0x00000008
.L_21:


//--------------------- .nv.callgraph             --------------------------
	.section	.nv.callgraph,"",@"SHT_CUDA_CALLGRAPH"
	.align	4
	.sectionentsize	8
	.align		4
        /*0000*/ 	.word	0x00000000
	.align		4
        /*0004*/ 	.word	0xffffffff
	.align		4
        /*0008*/ 	.word	0x00000000
	.align		4
        /*000c*/ 	.word	0xfffffffe
	.align		4
        /*0010*/ 	.word	0x00000000
	.align		4
        /*0014*/ 	.word	0xfffffffd
	.align		4
        /*0018*/ 	.word	0x00000000
	.align		4
        /*001c*/ 	.word	0xfffffffc


//--------------------- .text._Z13reduce_kernelPfS_j --------------------------
	.section	.text._Z13reduce_kernelPfS_j,"ax",@progbits
	.align	128
        .global         _Z13reduce_kernelPfS_j
        .type           _Z13reduce_kernelPfS_j,@function
        .size           _Z13reduce_kernelPfS_j,(.L_x_21 - _Z13reduce_kernelPfS_j)
        .other          _Z13reduce_kernelPfS_j,@"STO_CUDA_ENTRY STV_DEFAULT"
_Z13reduce_kernelPfS_j:
.text._Z13reduce_kernelPfS_j:
[----:B------:R-:W-:Y:S01]  /*0000*/  LDC R1, c[0x0][0x37c] ;  /* 0x0000df00ff017b82 */ /* 0x000fe20000000800 */
[----:B------:R-:W0:Y:S01]  /*0010*/  S2R R0, SR_CTAID.X ;  /* 0x0000000000007919 */ /* 0x000e220000002500 */
[----:B------:R-:W0:Y:S06]  /*0020*/  LDCU UR4, c[0x0][0x360] ;  /* 0x00006c00ff0477ac */ /* 0x000e2c0008000800 */
[----:B------:R-:W1:Y:S01]  /*0030*/  LDC.64 R2, c[0x0][0x380] ;  /* 0x0000e000ff027b82 */ /* 0x000e620000000a00 */
[----:B------:R-:W2:Y:S01]  /*0040*/  S2R R5, SR_TID.X ;  /* 0x0000000000057919 */ /* 0x000ea20000002100 */
[----:B------:R-:W3:Y:S01]  /*0050*/  LDCU.64 UR6, c[0x0][0x358] ;  /* 0x00006b00ff0677ac */ /* 0x000ee20008000a00 */
[----:B0-----:R-:W-:-:S05]  /*0060*/  IMAD R4, R0, UR4, RZ ;  /* 0x0000000400047c24 */ /* 0x001fca000f8e02ff */
[----:B--2---:R-:W-:-:S04]  /*0070*/  LEA R19, R4, R5, 0x3 ;  /* 0x0000000504137211 */ /* 0x004fc800078e18ff */
[C---:B------:R-:W-:Y:S01]  /*0080*/  IADD3 R13, PT, PT, R19.reuse, 0x400, RZ ;  /* 0x00000400130d7810 */ /* 0x040fe20007ffe0ff */
[C---:B-1----:R-:W-:Y:S01]  /*0090*/  IMAD.WIDE.U32 R8, R19.reuse, 0x4, R2 ;  /* 0x0000000413087825 */ /* 0x042fe200078e0002 */
[----:B------:R-:W-:-:S03]  /*00a0*/  IADD3 R11, PT, PT, R19, 0x800, RZ ;  /* 0x00000800130b7810 */ /* 0x000fc60007ffe0ff */
[--C-:B------:R-:W-:Y:S01]  /*00b0*/  IMAD.WIDE.U32 R12, R13, 0x4, R2.reuse ;  /* 0x000000040d0c7825 */ /* 0x100fe200078e0002 */
[----:B---3--:R0:W2:Y:S01]  /*00c0*/  LDG.E R6, desc[UR6][R8.64] ;  /* 0x0000000608067981 */ /* 0x0080a2000c1e1900 */
[----:B------:R-:W-:Y:S02]  /*00d0*/  IADD3 R15, PT, PT, R19, 0xc00, RZ ;  /* 0x00000c00130f7810 */ /* 0x000fe40007ffe0ff */
[--C-:B------:R-:W-:Y:S01]  /*00e0*/  IMAD.WIDE.U32 R10, R11, 0x4, R2.reuse ;  /* 0x000000040b0a7825 */ /* 0x100fe200078e0002 */
[----:B------:R1:W3:Y:S01]  /*00f0*/  LDG.E R7, desc[UR6][R12.64] ;  /* 0x000000060c077981 */ /* 0x0002e2000c1e1900 */
[----:B------:R-:W-:Y:S02]  /*0100*/  IADD3 R17, PT, PT, R19, 0x1000, RZ ;  /* 0x0000100013117810 */ /* 0x000fe40007ffe0ff */
[--C-:B------:R-:W-:Y:S01]  /*0110*/  IMAD.WIDE.U32 R14, R15, 0x4, R2.reuse ;  /* 0x000000040f0e7825 */ /* 0x100fe200078e0002 */
[----:B------:R-:W-:Y:S01]  /*0120*/  IADD3 R21, PT, PT, R19, 0x1400, RZ ;  /* 0x0000140013157810 */ /* 0x000fe20007ffe0ff */
[----:B------:R-:W4:Y:S02]  /*0130*/  LDG.E R10, desc[UR6][R10.64] ;  /* 0x000000060a0a7981 */ /* 0x000f24000c1e1900 */
[--C-:B------:R-:W-:Y:S01]  /*0140*/  IMAD.WIDE.U32 R16, R17, 0x4, R2.reuse ;  /* 0x0000000411107825 */ /* 0x100fe200078e0002 */
[----:B------:R-:W-:Y:S01]  /*0150*/  IADD3 R23, PT, PT, R19, 0x1800, RZ ;  /* 0x0000180013177810 */ /* 0x000fe20007ffe0ff */
[----:B------:R-:W5:Y:S02]  /*0160*/  LDG.E R14, desc[UR6][R14.64] ;  /* 0x000000060e0e7981 */ /* 0x000f64000c1e1900 */
[--C-:B0-----:R-:W-:Y:S01]  /*0170*/  IMAD.WIDE.U32 R8, R21, 0x4, R2.reuse ;  /* 0x0000000415087825 */ /* 0x101fe200078e0002 */
[----:B------:R-:W-:Y:S01]  /*0180*/  IADD3 R19, PT, PT, R19, 0x1c00, RZ ;  /* 0x00001c0013137810 */ /* 0x000fe20007ffe0ff */
[----:B------:R-:W5:Y:S02]  /*0190*/  LDG.E R16, desc[UR6][R16.64] ;  /* 0x0000000610107981 */ /* 0x000f64000c1e1900 */
[----:B-1----:R-:W-:-:S02]  /*01a0*/  IMAD.WIDE.U32 R12, R23, 0x4, R2 ;  /* 0x00000004170c7825 */ /* 0x002fc400078e0002 */
[----:B------:R-:W5:Y:S02]  /*01b0*/  LDG.E R8, desc[UR6][R8.64] ;  /* 0x0000000608087981 */ /* 0x000f64000c1e1900 */
[--C-:B------:R-:W-:Y:S02]  /*01c0*/  IMAD.WIDE.U32 R18, R19, 0x4, R2.reuse ;  /* 0x0000000413127825 */ /* 0x100fe400078e0002 */
[----:B------:R-:W5:Y:S04]  /*01d0*/  LDG.E R12, desc[UR6][R12.64] ;  /* 0x000000060c0c7981 */ /* 0x000f68000c1e1900 */
[----:B------:R-:W5:Y:S01]  /*01e0*/  LDG.E R19, desc[UR6][R18.64] ;  /* 0x0000000612137981 */ /* 0x000f62000c1e1900 */
[----:B------:R-:W0:Y:S01]  /*01f0*/  S2UR UR5, SR_CgaCtaId ;  /* 0x00000000000579c3 */ /* 0x000e220000008800 */
[----:B------:R-:W-:Y:S01]  /*0200*/  UMOV UR4, 0x400 ;  /* 0x0000040000047882 */ /* 0x000fe20000000000 */
[C---:B------:R-:W-:Y:S01]  /*0210*/  ISETP.GT.U32.AND P4, PT, R5.reuse, 0x1ff, PT ;  /* 0x000001ff0500780c */ /* 0x040fe20003f84070 */
[----:B------:R-:W-:Y:S01]  /*0220*/  BSSY.RECONVERGENT B0, `(.L_x_0) ;  /* 0x000001b000007945 */ /* 0x000fe20003800200 */
[C---:B------:R-:W-:Y:S01]  /*0230*/  ISETP.GT.U32.AND P2, PT, R5.reuse, 0x3f, PT ;  /* 0x0000003f0500780c */ /* 0x040fe20003f44070 */
[C---:B------:R-:W-:Y:S01]  /*0240*/  IMAD.WIDE.U32 R2, R5.reuse, 0x4, R2 ;  /* 0x0000000405027825 */ /* 0x040fe200078e0002 */
[----:B------:R-:W-:-:S02]  /*0250*/  ISETP.GT.U32.AND P5, PT, R5, 0xff, PT ;  /* 0x000000ff0500780c */ /* 0x000fc40003fa4070 */
[C---:B------:R-:W-:Y:S02]  /*0260*/  ISETP.GT.U32.AND P6, PT, R5.reuse, 0x7f, PT ;  /* 0x0000007f0500780c */ /* 0x040fe40003fc4070 */
[C---:B------:R-:W-:Y:S02]  /*0270*/  ISETP.GT.U32.AND P0, PT, R5.reuse, 0x1f, PT ;  /* 0x0000001f0500780c */ /* 0x040fe40003f04070 */
[C---:B------:R-:W-:Y:S02]  /*0280*/  ISETP.GT.U32.AND P1, PT, R5.reuse, 0xf, PT ;  /* 0x0000000f0500780c */ /* 0x040fe40003f24070 */
[----:B------:R-:W-:Y:S01]  /*0290*/  ISETP.GT.U32.AND P3, PT, R5, 0x3, PT ;  /* 0x000000030500780c */ /* 0x000fe20003f64070 */
[----:B0-----:R-:W-:Y:S01]  /*02a0*/  ULEA UR4, UR5, UR4, 0x18 ;  /* 0x0000000405047291 */ /* 0x001fe2000f8ec0ff */
[----:B--2---:R-:W-:-:S04]  /*02b0*/  FADD R6, RZ, R6 ;  /* 0x00000006ff067221 */ /* 0x004fc80000000000 */
[----:B---3--:R-:W-:Y:S01]  /*02c0*/  FADD R7, R6, R7 ;  /* 0x0000000706077221 */ /* 0x008fe20000000000 */
[----:B------:R-:W-:Y:S02]  /*02d0*/  P2R R6, PR, RZ, 0x4 ;  /* 0x00000004ff067803 */ /* 0x000fe40000000000 */
[----:B------:R-:W-:Y:S01]  /*02e0*/  ISETP.GT.U32.AND P2, PT, R5, 0x7, PT ;  /* 0x000000070500780c */ /* 0x000fe20003f44070 */
[----:B----4-:R-:W-:-:S04]  /*02f0*/  FADD R7, R7, R10 ;  /* 0x0000000a07077221 */ /* 0x010fc80000000000 */
[----:B-----5:R-:W-:-:S04]  /*0300*/  FADD R7, R7, R14 ;  /* 0x0000000e07077221 */ /* 0x020fc80000000000 */
[----:B------:R-:W-:-:S04]  /*0310*/  FADD R7, R7, R16 ;  /* 0x0000001007077221 */ /* 0x000fc80000000000 */
[----:B------:R-:W-:-:S04]  /*0320*/  FADD R7, R7, R8 ;  /* 0x0000000807077221 */ /* 0x000fc80000000000 */
[----:B------:R-:W-:Y:S01]  /*0330*/  FADD R12, R7, R12 ;  /* 0x0000000c070c7221 */ /* 0x000fe20000000000 */
[----:B------:R-:W-:-:S03]  /*0340*/  LEA R7, R5, UR4, 0x2 ;  /* 0x0000000405077c11 */ /* 0x000fc6000f8e10ff */
[----:B------:R-:W-:-:S05]  /*0350*/  FADD R12, R12, R19 ;  /* 0x000000130c0c7221 */ /* 0x000fca0000000000 */
[----:B------:R0:W-:Y:S01]  /*0360*/  STS [R7], R12 ;  /* 0x0000000c07007388 */ /* 0x0001e20000000800 */
[----:B------:R-:W-:Y:S06]  /*0370*/  BAR.SYNC.DEFER_BLOCKING 0x0 ;  /* 0x0000000000007b1d */ /* 0x000fec0000010000 */
[----:B------:R-:W-:Y:S05]  /*0380*/  @P4 BRA `(.L_x_1) ;  /* 0x0000000000104947 */ /* 0x000fea0003800000 */
[----:B------:R-:W2:Y:S04]  /*0390*/  LDG.E R6, desc[UR6][R2.64+0x800] ;  /* 0x0008000602067981 */ /* 0x000ea8000c1e1900 */
[----:B------:R-:W2:Y:S02]  /*03a0*/  LDS R9, [R7] ;  /* 0x0000000007097984 */ /* 0x000ea40000000800 */
[----:B--2---:R-:W-:-:S05]  /*03b0*/  FADD R6, R6, R9 ;  /* 0x0000000906067221 */ /* 0x004fca0000000000 */
[----:B------:R1:W-:Y:S02]  /*03c0*/  STS [R7], R6 ;  /* 0x0000000607007388 */ /* 0x0003e40000000800 */
.L_x_1:
[----:B------:R-:W-:Y:S05]  /*03d0*/  BSYNC.RECONVERGENT B0 ;  /* 0x0000000000007941 */ /* 0x000fea0003800200 */
.L_x_0:
[----:B------:R-:W-:Y:S01]  /*03e0*/  BAR.SYNC.DEFER_BLOCKING 0x0 ;  /* 0x0000000000007b1d */ /* 0x000fe20000010000 */
[----:B------:R-:W-:-:S05]  /*03f0*/  ISETP.GT.U32.AND P4, PT, R5, 0x1, PT ;  /* 0x000000010500780c */ /* 0x000fca0003f84070 */
[----:B------:R-:W-:Y:S04]  /*0400*/  BSSY.RECONVERGENT B0, `(.L_x_2) ;  /* 0x0000006000007945 */ /* 0x000fe80003800200 */
[----:B------:R-:W-:Y:S05]  /*0410*/  @P5 BRA `(.L_x_3) ;  /* 0x0000000000105947 */ /* 0x000fea0003800000 */
[----:B-1----:R-:W2:Y:S04]  /*0420*/  LDG.E R6, desc[UR6][R2.64+0x400] ;  /* 0x0004000602067981 */ /* 0x002ea8000c1e1900 */
[----:B------:R-:W2:Y:S02]  /*0430*/  LDS R9, [R7] ;  /* 0x0000000007097984 */ /* 0x000ea40000000800 */
[----:B--2---:R-:W-:-:S05]  /*0440*/  FADD R6, R6, R9 ;  /* 0x0000000906067221 */ /* 0x004fca0000000000 */
[----:B------:R2:W-:Y:S02]  /*0450*/  STS [R7], R6 ;  /* 0x0000000607007388 */ /* 0x0005e40000000800 */
.L_x_3:
[----:B------:R-:W-:Y:S05]  /*0460*/  BSYNC.RECONVERGENT B0 ;  /* 0x0000000000007941 */ /* 0x000fea0003800200 */
.L_x_2:
[----:B------:R-:W-:Y:S01]  /*0470*/  BAR.SYNC.DEFER_BLOCKING 0x0 ;  /* 0x0000000000007b1d */ /* 0x000fe20000010000 */
[----:B------:R-:W-:-:S05]  /*0480*/  ISETP.NE.AND P5, PT, R5, RZ, PT ;  /* 0x000000ff0500720c */ /* 0x000fca0003fa5270 */
[----:B------:R-:W-:Y:S04]  /*0490*/  BSSY.RECONVERGENT B0, `(.L_x_4) ;  /* 0x0000006000007945 */ /* 0x000fe80003800200 */
[----:B------:R-:W-:Y:S05]  /*04a0*/  @P6 BRA `(.L_x_5) ;  /* 0x0000000000106947 */ /* 0x000fea0003800000 */
[----:B-12---:R-:W2:Y:S04]  /*04b0*/  LDG.E R6, desc[UR6][R2.64+0x200] ;  /* 0x0002000602067981 */ /* 0x006ea8000c1e1900 */
[----:B------:R-:W2:Y:S02]  /*04c0*/  LDS R9, [R7] ;  /* 0x0000000007097984 */ /* 0x000ea40000000800 */
[----:B--2---:R-:W-:-:S05]  /*04d0*/  FADD R6, R6, R9 ;  /* 0x0000000906067221 */ /* 0x004fca0000000000 */
[----:B------:R3:W-:Y:S02]  /*04e0*/  STS [R7], R6 ;  /* 0x0000000607007388 */ /* 0x0007e40000000800 */
.L_x_5:
[----:B------:R-:W-:Y:S05]  /*04f0*/  BSYNC.RECONVERGENT B0 ;  /* 0x0000000000007941 */ /* 0x000fea0003800200 */
.L_x_4:
[----:B------:R-:W-:Y:S01]  /*0500*/  BAR.SYNC.DEFER_BLOCKING 0x0 ;  /* 0x0000000000007b1d */ /* 0x000fe20000010000 */
[----:B------:R-:W-:-:S05]  /*0510*/  ISETP.GT.U32.AND P6, PT, R5, 0x3f, PT ;  /* 0x0000003f0500780c */ /* 0x000fca0003fc4070 */
[----:B------:R-:W-:Y:S08]  /*0520*/  BSSY.RECONVERGENT B0, `(.L_x_6) ;  /* 0x0000006000007945 */ /* 0x000ff00003800200 */
[----:B------:R-:W-:Y:S05]  /*0530*/  @P6 BRA `(.L_x_7) ;  /* 0x0000000000106947 */ /* 0x000fea0003800000 */
[----:B------:R-:W4:Y:S04]  /*0540*/  LDG.E R5, desc[UR6][R2.64+0x100] ;  /* 0x0001000602057981 */ /* 0x000f28000c1e1900 */
[----:B-123--:R-:W4:Y:S02]  /*0550*/  LDS R6, [R7] ;  /* 0x0000000007067984 */ /* 0x00ef240000000800 */
[----:B----4-:R-:W-:-:S05]  /*0560*/  FADD R6, R5, R6 ;  /* 0x0000000605067221 */ /* 0x010fca0000000000 */
[----:B------:R4:W-:Y:S02]  /*0570*/  STS [R7], R6 ;  /* 0x0000000607007388 */ /* 0x0009e40000000800 */
.L_x_7:
[----:B------:R-:W-:Y:S05]  /*0580*/  BSYNC.RECONVERGENT B0 ;  /* 0x0000000000007941 */ /* 0x000fea0003800200 */
.L_x_6:
[----:B------:R-:W-:Y:S06]  /*0590*/  BAR.SYNC.DEFER_BLOCKING 0x0 ;  /* 0x0000000000007b1d */ /* 0x000fec0000010000 */
[----:B------:R-:W-:Y:S04]  /*05a0*/  BSSY.RECONVERGENT B0, `(.L_x_8) ;  /* 0x0000006000007945 */ /* 0x000fe80003800200 */
[----:B------:R-:W-:Y:S05]  /*05b0*/  @P0 BRA `(.L_x_9) ;  /* 0x0000000000100947 */ /* 0x000fea0003800000 */
[----:B------:R-:W5:Y:S04]  /*05c0*/  LDG.E R5, desc[UR6][R2.64+0x80] ;  /* 0x0000800602057981 */ /* 0x000f68000c1e1900 */
[----:B-1234-:R-:W5:Y:S02]  /*05d0*/  LDS R6, [R7] ;  /* 0x0000000007067984 */ /* 0x01ef640000000800 */
[----:B-----5:R-:W-:-:S05]  /*05e0*/  FADD R6, R5, R6 ;  /* 0x0000000605067221 */ /* 0x020fca0000000000 */
[----:B------:R1:W-:Y:S02]  /*05f0*/  STS [R7], R6 ;  /* 0x0000000607007388 */ /* 0x0003e40000000800 */
.L_x_9:
[----:B------:R-:W-:Y:S05]  /*0600*/  BSYNC.RECONVERGENT B0 ;  /* 0x0000000000007941 */ /* 0x000fea0003800200 */
.L_x_8:
[----:B------:R-:W-:Y:S06]  /*0610*/  BAR.SYNC.DEFER_BLOCKING 0x0 ;  /* 0x0000000000007b1d */ /* 0x000fec0000010000 */
[----:B------:R-:W-:Y:S04]  /*0620*/  BSSY.RECONVERGENT B0, `(.L_x_10) ;  /* 0x0000006000007945 */ /* 0x000fe80003800200 */
[----:B------:R-:W-:Y:S05]  /*0630*/  @P1 BRA `(.L_x_11) ;  /* 0x0000000000101947 */ /* 0x000fea0003800000 */
[----:B------:R-:W5:Y:S04]  /*0640*/  LDG.E R5, desc[UR6][R2.64+0x40] ;  /* 0x0000400602057981 */ /* 0x000f68000c1e1900 */
[----:B-1234-:R-:W5:Y:S02]  /*0650*/  LDS R6, [R7] ;  /* 0x0000000007067984 */ /* 0x01ef640000000800 */
[----:B-----5:R-:W-:-:S05]  /*0660*/  FADD R6, R5, R6 ;  /* 0x0000000605067221 */ /* 0x020fca0000000000 */
[----:B------:R1:W-:Y:S02]  /*0670*/  STS [R7], R6 ;  /* 0x0000000607007388 */ /* 0x0003e40000000800 */
.L_x_11:
[----:B------:R-:W-:Y:S05]  /*0680*/  BSYNC.RECONVERGENT B0 ;  /* 0x0000000000007941 */ /* 0x000fea0003800200 */
.L_x_10:
[----:B------:R-:W-:Y:S06]  /*0690*/  BAR.SYNC.DEFER_BLOCKING 0x0 ;  /* 0x0000000000007b1d */ /* 0x000fec0000010000 */
[----:B------:R-:W-:Y:S04]  /*06a0*/  BSSY.RECONVERGENT B0, `(.L_x_12) ;  /* 0x0000006000007945 */ /* 0x000fe80003800200 */
[----:B------:R-:W-:Y:S05]  /*06b0*/  @P2 BRA `(.L_x_13) ;  /* 0x0000000000102947 */ /* 0x000fea0003800000 */
[----:B------:R-:W5:Y:S04]  /*06c0*/  LDG.E R5, desc[UR6][R2.64+0x20] ;  /* 0x0000200602057981 */ /* 0x000f68000c1e1900 */
[----:B-1234-:R-:W5:Y:S02]  /*06d0*/  LDS R6, [R7] ;  /* 0x0000000007067984 */ /* 0x01ef640000000800 */
[----:B-----5:R-:W-:-:S05]  /*06e0*/  FADD R6, R5, R6 ;  /* 0x0000000605067221 */ /* 0x020fca0000000000 */
[----:B------:R1:W-:Y:S02]  /*06f0*/  STS [R7], R6 ;  /* 0x0000000607007388 */ /* 0x0003e40000000800 */
.L_x_13:
[----:B------:R-:W-:Y:S05]  /*0700*/  BSYNC.RECONVERGENT B0 ;  /* 0x0000000000007941 */ /* 0x000fea0003800200 */
.L_x_12:
[----:B------:R-:W-:Y:S06]  /*0710*/  BAR.SYNC.DEFER_BLOCKING 0x0 ;  /* 0x0000000000007b1d */ /* 0x000fec0000010000 */
[----:B------:R-:W-:Y:S04]  /*0720*/  BSSY.RECONVERGENT B0, `(.L_x_14) ;  /* 0x0000006000007945 */ /* 0x000fe80003800200 */
[----:B------:R-:W-:Y:S05]  /*0730*/  @P3 BRA `(.L_x_15) ;  /* 0x0000000000103947 */ /* 0x000fea0003800000 */
[----:B------:R-:W5:Y:S04]  /*0740*/  LDG.E R5, desc[UR6][R2.64+0x10] ;  /* 0x0000100602057981 */ /* 0x000f68000c1e1900 */
[----:B-1234-:R-:W5:Y:S02]  /*0750*/  LDS R6, [R7] ;  /* 0x0000000007067984 */ /* 0x01ef640000000800 */
[----:B-----5:R-:W-:-:S05]  /*0760*/  FADD R6, R5, R6 ;  /* 0x0000000605067221 */ /* 0x020fca0000000000 */
[----:B------:R1:W-:Y:S02]  /*0770*/  STS [R7], R6 ;  /* 0x0000000607007388 */ /* 0x0003e40000000800 */
.L_x_15:
[----:B------:R-:W-:Y:S05]  /*0780*/  BSYNC.RECONVERGENT B0 ;  /* 0x0000000000007941 */ /* 0x000fea0003800200 */
.L_x_14:
[----:B------:R-:W-:Y:S06]  /*0790*/  BAR.SYNC.DEFER_BLOCKING 0x0 ;  /* 0x0000000000007b1d */ /* 0x000fec0000010000 */
[----:B------:R-:W-:Y:S04]  /*07a0*/  BSSY.RECONVERGENT B0, `(.L_x_16) ;  /* 0x0000006000007945 */ /* 0x000fe80003800200 */
[----:B------:R-:W-:Y:S05]  /*07b0*/  @P4 BRA `(.L_x_17) ;  /* 0x0000000000104947 */ /* 0x000fea0003800000 */
[----:B------:R-:W1:Y:S04]  /*07c0*/  LDG.E R2, desc[UR6][R2.64+0x8] ;  /* 0x0000080602027981 */ /* 0x000e68000c1e1900 */
[----:B------:R-:W1:Y:S02]  /*07d0*/  LDS R5, [R7] ;  /* 0x0000000007057984 */ /* 0x000e640000000800 */
[----:B-1234-:R-:W-:-:S05]  /*07e0*/  FADD R6, R2, R5 ;  /* 0x0000000502067221 */ /* 0x01efca0000000000 */
[----:B------:R1:W-:Y:S02]  /*07f0*/  STS [R7], R6 ;  /* 0x0000000607007388 */ /* 0x0003e40000000800 */
.L_x_17:
[----:B------:R-:W-:Y:S05]  /*0800*/  BSYNC.RECONVERGENT B0 ;  /* 0x0000000000007941 */ /* 0x000fea0003800200 */
.L_x_16:
[----:B------:R-:W-:Y:S06]  /*0810*/  BAR.SYNC.DEFER_BLOCKING 0x0 ;  /* 0x0000000000007b1d */ /* 0x000fec0000010000 */
[----:B------:R-:W-:Y:S04]  /*0820*/  BSSY.RECONVERGENT B0, `(.L_x_18) ;  /* 0x0000007000007945 */ /* 0x000fe80003800200 */
[----:B------:R-:W-:Y:S05]  /*0830*/  @P5 BRA `(.L_x_19) ;  /* 0x0000000000145947 */ /* 0x000fea0003800000 */
[----:B------:R-:W5:Y:S01]  /*0840*/  LDC.64 R2, c[0x0][0x380] ;  /* 0x0000e000ff027b82 */ /* 0x000f620000000a00 */
[----:B------:R-:W1:Y:S04]  /*0850*/  LDS R5, [R7] ;  /* 0x0000000007057984 */ /* 0x000e680000000800 */
[----:B-----5:R-:W1:Y:S02]  /*0860*/  LDG.E R2, desc[UR6][R2.64+0x4] ;  /* 0x0000040602027981 */ /* 0x020e64000c1e1900 */
[----:B-1234-:R-:W-:-:S05]  /*0870*/  FADD R6, R2, R5 ;  /* 0x0000000502067221 */ /* 0x01efca0000000000 */
[----:B------:R1:W-:Y:S02]  /*0880*/  STS [R7], R6 ;  /* 0x0000000607007388 */ /* 0x0003e40000000800 */
.L_x_19:
[----:B------:R-:W-:Y:S05]  /*0890*/  BSYNC.RECONVERGENT B0 ;  /* 0x0000000000007941 */ /* 0x000fea0003800200 */
.L_x_18:
[----:B------:R-:W-:Y:S06]  /*08a0*/  BAR.SYNC.DEFER_BLOCKING 0x0 ;  /* 0x0000000000007b1d */ /* 0x000fec0000010000 */
[----:B------:R-:W-:Y:S05]  /*08b0*/  @P5 EXIT ;  /* 0x000000000000594d */ /* 0x000fea0003800000 */
[----:B------:R-:W-:Y:S01]  /*08c0*/  LEA R4, R4, R7, 0x5 ;  /* 0x0000000704047211 */ /* 0x000fe200078e28ff */
[----:B------:R-:W5:Y:S04]  /*08d0*/  LDC.64 R2, c[0x0][0x388] ;  /* 0x0000e200ff027b82 */ /* 0x000f680000000a00 */
[----:B------:R-:W0:Y:S01]  /*08e0*/  LDS R5, [R4] ;  /* 0x0000000004057984 */ /* 0x000e220000000800 */
[----:B-----5:R-:W-:-:S05]  /*08f0*/  IMAD.WIDE.U32 R2, R0, 0x4, R2 ;  /* 0x0000000400027825 */ /* 0x020fca00078e0002 */
[----:B0-----:R-:W-:Y:S01]  /*0900*/  STG.E desc[UR6][R2.64], R5 ;  /* 0x0000000502007986 */ /* 0x001fe2000c101906 */
[----:B------:R-:W-:Y:S05]  /*0910*/  EXIT ;  /* 0x000000000000794d */ /* 0x000fea0003800000 */
.L_x_20:
[----:B------:R-:W-:-:S00]  /*0920*/  BRA `(.L_x_20) ;  /* 0xfffffffc00fc7947 */ /* 0x000fc0000383ffff */
[----:B------:R-:W-:-:S00]  /*0930*/  NOP ;  /* 0x0000000000007918 */ /* 0x000fc00000000000 */
        /* <DEDUP_REMOVED lines=12> */
.L_x_21:


//--------------------- .nv.shared._Z13reduce_kernelPfS_j --------------------------
	.section	.nv.shared._Z13reduce_kernelPfS_j,"aw",@nobits
	.sectionflags	@""
	.align	4
.nv.shared._Z13reduce_kernelPfS_j:
	.zero		5120


//--------------------- .nv.shared.reserved.0     --------------------------
	.section	.nv.shared.reserved.0,"aw",@nobits
	.weak		__nv_reservedSMEM_offset_0_alias
	.size		__nv_reservedSMEM_offset_0_alias, 0, 64
	.other		__nv_reservedSMEM_offset_0_alias,@"STO_CUDA_RESERVED_SHARED STV_DEFAULT"
__nv_reservedSMEM_offset_0_alias:
	.zero		0
	.zero		64


//--------------------- .nv.constant0._Z13reduce_kernelPfS_j --------------------------
	.section	.nv.constant0._Z13reduce_kernelPfS_j,"a",@progbits
	.sectionflags	@""
	.align	4
.nv.constant0._Z13reduce_kernelPfS_j:
	.zero		916


//--------------------- SYMBOLS --------------------------

	.type		.nv.reservedSmem.offset0,@object
	.size		.nv.reservedSmem.offset0,0x4
	.type		.nv.reservedSmem.cap,@object
	.size		.nv.reservedSmem.cap,0x4
